	.headerflags	@"EF_CUDA_TEXMODE_UNIFIED EF_CUDA_64BIT_ADDRESS EF_CUDA_ACCELERATORS EF_CUDA_SM90 EF_CUDA_VIRTUAL_SM(EF_CUDA_SM90)"
	.elftype	@"ET_EXEC"


//--------------------- .nv.info                  --------------------------
	.section	.nv.info,"",@"SHT_CUDA_INFO"
	.align	4


	//----- nvinfo : EIATTR_REGCOUNT
	.align		4
        /*0000*/ 	.byte	0x04, 0x2f
        /*0002*/ 	.short	(.L_1 - .L_0)
	.align		4
.L_0:
        /*0004*/ 	.word	index@(triton_poi_fused_convolution_sigmoid_6)
        /*0008*/ 	.word	0x0000000c


	//----- nvinfo : EIATTR_MIN_STACK_SIZE
	.align		4
.L_1:
        /*000c*/ 	.byte	0x04, 0x12
        /*000e*/ 	.short	(.L_3 - .L_2)
	.align		4
.L_2:
        /*0010*/ 	.word	index@(triton_poi_fused_convolution_sigmoid_6)
        /*0014*/ 	.word	0x00000000


	//----- nvinfo : EIATTR_FRAME_SIZE
	.align		4
.L_3:
        /*0018*/ 	.byte	0x04, 0x11
        /*001a*/ 	.short	(.L_5 - .L_4)
	.align		4
.L_4:
        /*001c*/ 	.word	index@(triton_poi_fused_convolution_sigmoid_6)
        /*0020*/ 	.word	0x00000000


	//----- nvinfo : EIATTR_MIN_STACK_SIZE
	.align		4
.L_5:
        /*0024*/ 	.byte	0x04, 0x12
        /*0026*/ 	.short	(.L_7 - .L_6)
	.align		4
.L_6:
        /*0028*/ 	.word	index@(triton_poi_fused_convolution_sigmoid_6)
        /*002c*/ 	.word	0x00000000
.L_7:


//--------------------- .nv.info.triton_poi_fused_convolution_sigmoid_6 --------------------------
	.section	.nv.info.triton_poi_fused_convolution_sigmoid_6,"",@"SHT_CUDA_INFO"
	.sectionflags	@""
	.align	4


	//----- nvinfo : EIATTR_CUDA_API_VERSION
	.align		4
        /*0000*/ 	.byte	0x04, 0x37
        /*0002*/ 	.short	(.L_9 - .L_8)
.L_8:
        /*0004*/ 	.word	0x0000007c


	//----- nvinfo : EIATTR_KPARAM_INFO
	.align		4
.L_9:
        /*0008*/ 	.byte	0x04, 0x17
        /*000a*/ 	.short	(.L_11 - .L_10)
.L_10:
        /*000c*/ 	.word	0x00000000
        /*0010*/ 	.short	0x0002
        /*0012*/ 	.short	0x0010
        /*0014*/ 	.byte	0x00, 0xf0, 0x11, 0x00


	//----- nvinfo : EIATTR_KPARAM_INFO
	.align		4
.L_11:
        /*0018*/ 	.byte	0x04, 0x17
        /*001a*/ 	.short	(.L_13 - .L_12)
.L_12:
        /*001c*/ 	.word	0x00000000
        /*0020*/ 	.short	0x0001
        /*0022*/ 	.short	0x0008
        /*0024*/ 	.byte	0x00, 0xf4, 0x21, 0x00


	//----- nvinfo : EIATTR_KPARAM_INFO
	.align		4
.L_13:
        /*0028*/ 	.byte	0x04, 0x17
        /*002a*/ 	.short	(.L_15 - .L_14)
.L_14:
        /*002c*/ 	.word	0x00000000
        /*0030*/ 	.short	0x0000
        /*0032*/ 	.short	0x0000
        /*0034*/ 	.byte	0x00, 0xf4, 0x21, 0x00


	//----- nvinfo : EIATTR_SPARSE_MMA_MASK
	.align		4
.L_15:
        /*0038*/ 	.byte	0x03, 0x50
        /*003a*/ 	.short	0x0000


	//----- nvinfo : EIATTR_MAXREG_COUNT
	.align		4
        /*003c*/ 	.byte	0x03, 0x1b
        /*003e*/ 	.short	0x00ff


	//----- nvinfo : EIATTR_EXIT_INSTR_OFFSETS
	.align		4
        /*0040*/ 	.byte	0x04, 0x1c
        /*0042*/ 	.short	(.L_17 - .L_16)


	//   ....[0]....
.L_16:
        /*0044*/ 	.word	0x00000240


	//   ....[1]....
        /*0048*/ 	.word	0x00000260


	//----- nvinfo : EIATTR_REQNTID
	.align		4
.L_17:
        /*004c*/ 	.byte	0x04, 0x10
        /*004e*/ 	.short	(.L_19 - .L_18)
.L_18:
        /*0050*/ 	.word	0x00000080
        /*0054*/ 	.word	0x00000001
        /*0058*/ 	.word	0x00000001


	//----- nvinfo : EIATTR_CBANK_PARAM_SIZE
	.align		4
.L_19:
        /*005c*/ 	.byte	0x03, 0x19
        /*005e*/ 	.short	0x0014


	//----- nvinfo : EIATTR_PARAM_CBANK
	.align		4
        /*0060*/ 	.byte	0x04, 0x0a
        /*0062*/ 	.short	(.L_21 - .L_20)
	.align		4
.L_20:
        /*0064*/ 	.word	index@(.nv.constant0.triton_poi_fused_convolution_sigmoid_6)
        /*0068*/ 	.short	0x0210
        /*006a*/ 	.short	0x0014


	//----- nvinfo : EIATTR_SW_WAR
	.align		4
.L_21:
        /*006c*/ 	.byte	0x04, 0x36
        /*006e*/ 	.short	(.L_23 - .L_22)
.L_22:
        /*0070*/ 	.word	0x00000008
.L_23:


//--------------------- .nv.callgraph             --------------------------
	.section	.nv.callgraph,"",@"SHT_CUDA_CALLGRAPH"
	.align	4
	.sectionentsize	8
	.align		4
        /*0000*/ 	.word	0x00000000
	.align		4
        /*0004*/ 	.word	0xffffffff
	.align		4
        /*0008*/ 	.word	0x00000000
	.align		4
        /*000c*/ 	.word	0xfffffffe
	.align		4
        /*0010*/ 	.word	0x00000000
	.align		4
        /*0014*/ 	.word	0xfffffffd
	.align		4
        /*0018*/ 	.word	0x00000000
	.align		4
        /*001c*/ 	.word	0xfffffffc


//--------------------- .text.triton_poi_fused_convolution_sigmoid_6 --------------------------
	.section	.text.triton_poi_fused_convolution_sigmoid_6,"ax",@progbits
	.align	128
        .global         triton_poi_fused_convolution_sigmoid_6
        .type           triton_poi_fused_convolution_sigmoid_6,@function
        .size           triton_poi_fused_convolution_sigmoid_6,(.L_x_1 - triton_poi_fused_convolution_sigmoid_6)
        .other          triton_poi_fused_convolution_sigmoid_6,@"STO_CUDA_ENTRY STV_DEFAULT"
triton_poi_fused_convolution_sigmoid_6:
.text.triton_poi_fused_convolution_sigmoid_6:
[----:B------:R-:W0:Y:S02]  /*0000*/  LDC R1, c[0x0][0x28] ;  /* 0x00000a00ff017b82 */ /* 0x000e240000000800 */
[----:B------:R-:W1:Y:S01]  /*0010*/  S2R R0, SR_TID.X ;  /* 0x0000000000007919 */ /* 0x000e620000002100 */
[----:B------:R-:W2:Y:S01]  /*0020*/  LDC.64 R2, c[0x0][0x210] ;  /* 0x00008400ff027b82 */ /* 0x000ea20000000a00 */
[----:B------:R-:W-:Y:S01]  /*0030*/  ULDC.64 UR4, c[0x0][0x208] ;  /* 0x0000820000047ab9 */ /* 0x000fe20000000a00 */
[----:B------:R-:W3:Y:S01]  /*0040*/  S2R R7, SR_CTAID.X ;  /* 0x0000000000077919 */ /* 0x000ee20000002500 */
[----:B-1----:R-:W-:Y:S02]  /*0050*/  LOP3.LUT R0, R0, 0x7f, RZ, 0xc0, !PT ;  /* 0x0000007f00007812 */ /* 0x002fe400078ec0ff */
[----:B---3--:R-:W-:-:S03]  /*0060*/  SHF.R.S32.HI R4, RZ, 0x18, R7 ;  /* 0x00000018ff047819 */ /* 0x008fc60000011407 */
[----:B------:R-:W-:Y:S01]  /*0070*/  IMAD R7, R7, 0x80, R0 ;  /* 0x0000008007077824 */ /* 0x000fe200078e0200 */
[----:B------:R-:W-:-:S03]  /*0080*/  SGXT R0, R4, 0x1 ;  /* 0x000000010400781a */ /* 0x000fc60000000200 */
[C---:B--2---:R-:W-:Y:S01]  /*0090*/  IMAD.WIDE R2, R7.reuse, 0x4, R2 ;  /* 0x0000000407027825 */ /* 0x044fe200078e0202 */
[----:B------:R-:W1:Y:S01]  /*00a0*/  LDC.64 R4, c[0x0][0x218] ;  /* 0x00008600ff047b82 */ /* 0x000e620000000a00 */
[----:B------:R-:W-:Y:S02]  /*00b0*/  ISETP.GE.AND P0, PT, R7, 0x100, PT ;  /* 0x000001000700780c */ /* 0x000fe40003f06270 */
[----:B------:R-:W-:Y:S01]  /*00c0*/  LEA.HI R0, R0, R7, RZ, 0x4 ;  /* 0x0000000700007211 */ /* 0x000fe200078f20ff */
[----:B------:R-:W-:-:S03]  /*00d0*/  HFMA2.MMA R7, -RZ, RZ, 0, 0 ;  /* 0x00000000ff077435 */ /* 0x000fc600000001ff */
[----:B------:R-:W-:-:S04]  /*00e0*/  SHF.R.S32.HI R0, RZ, 0x4, R0 ;  /* 0x00000004ff007819 */ /* 0x000fc80000011400 */
[----:B------:R-:W-:-:S04]  /*00f0*/  LEA.HI R6, R0, R0, RZ, 0x2 ;  /* 0x0000000000067211 */ /* 0x000fc800078f10ff */
[----:B------:R-:W-:-:S04]  /*0100*/  LOP3.LUT R9, R6, 0xfffffffc, RZ, 0xc0, !PT ;  /* 0xfffffffc06097812 */ /* 0x000fc800078ec0ff */
[----:B------:R-:W-:Y:S01]  /*0110*/  IADD3 R9, R0, -R9, RZ ;  /* 0x8000000900097210 */ /* 0x000fe20007ffe0ff */
[----:B------:R-:W-:-:S04]  /*0120*/  IMAD.MOV.U32 R0, RZ, RZ, RZ ;  /* 0x000000ffff007224 */ /* 0x000fc800078e00ff */
[----:B-1----:R-:W-:Y:S02]  /*0130*/  IMAD.WIDE R4, R9, 0x4, R4 ;  /* 0x0000000409047825 */ /* 0x002fe400078e0204 */
[----:B------:R-:W2:Y:S04]  /*0140*/  @!P0 LDG.E R0, desc[UR4][R2.64] ;  /* 0x0000000402008981 */ /* 0x000ea8000c1e1900 */
[----:B------:R1:W2:Y:S02]  /*0150*/  @!P0 LDG.E.EL R7, desc[UR4][R4.64] ;  /* 0x0000000404078981 */ /* 0x0002a4000c2e1900 */
[----:B-1----:R-:W-:Y:S02]  /*0160*/  IMAD.MOV.U32 R5, RZ, RZ, 0x3e800000 ;  /* 0x3e800000ff057424 */ /* 0x002fe400078e00ff */
[----:B--2---:R-:W-:-:S04]  /*0170*/  FADD R0, R7, R0 ;  /* 0x0000000007007221 */ /* 0x004fc80000000000 */
[----:B------:R-:W-:-:S04]  /*0180*/  FADD R0, RZ, -R0 ;  /* 0x80000000ff007221 */ /* 0x000fc80000000000 */
[----:B------:R-:W-:-:S05]  /*0190*/  FMUL R0, R0, 1.4426950216293334961 ;  /* 0x3fb8aa3b00007820 */ /* 0x000fca0000400000 */
[----:B------:R-:W-:-:S13]  /*01a0*/  FSETP.GEU.AND P1, PT, R0, -126, PT ;  /* 0xc2fc00000000780b */ /* 0x000fda0003f2e000 */
[----:B------:R-:W-:-:S04]  /*01b0*/  @!P1 FMUL R0, R0, 0.5 ;  /* 0x3f00000000009820 */ /* 0x000fc80000400000 */
[----:B------:R-:W1:Y:S02]  /*01c0*/  MUFU.EX2 R6, R0 ;  /* 0x0000000000067308 */ /* 0x000e640000000800 */
[----:B-1----:R-:W-:-:S04]  /*01d0*/  @!P1 FMUL R6, R6, R6 ;  /* 0x0000000606069220 */ /* 0x002fc80000400000 */
[----:B------:R-:W-:-:S05]  /*01e0*/  FADD R6, R6, 1 ;  /* 0x3f80000006067421 */ /* 0x000fca0000000000 */
[----:B------:R-:W-:-:S04]  /*01f0*/  FSETP.GT.AND P1, PT, R6, 8.50705917302346158658e+37, PT ;  /* 0x7e8000000600780b */ /* 0x000fc80003f24000 */
[----:B------:R-:W-:-:S09]  /*0200*/  FSEL R5, R5, 1, P1 ;  /* 0x3f80000005057808 */ /* 0x000fd20000800000 */
[----:B------:R-:W-:-:S06]  /*0210*/  @P1 FMUL R6, R6, 0.25 ;  /* 0x3e80000006061820 */ /* 0x000fcc0000400000 */
[----:B------:R-:W1:Y:S02]  /*0220*/  MUFU.RCP R6, R6 ;  /* 0x0000000600067308 */ /* 0x000e640000001000 */
[----:B-1----:R-:W-:Y:S01]  /*0230*/  FMUL R5, R6, R5 ;  /* 0x0000000506057220 */ /* 0x002fe20000400000 */
[----:B------:R-:W-:Y:S06]  /*0240*/  @P0 EXIT ;  /* 0x000000000000094d */ /* 0x000fec0003800000 */
[----:B------:R-:W-:Y:S01]  /*0250*/  STG.E desc[UR4][R2.64], R5 ;  /* 0x0000000502007986 */ /* 0x000fe2000c101904 */
[----:B------:R-:W-:Y:S05]  /*0260*/  EXIT ;  /* 0x000000000000794d */ /* 0x000fea0003800000 */
.L_x_0:
[----:B------:R-:W-:-:S00]  /*0270*/  BRA `(.L_x_0) ;  /* 0xfffffffc00fc7947 */ /* 0x000fc0000383ffff */
[----:B------:R-:W-:-:S00]  /*0280*/  NOP ;  /* 0x0000000000007918 */ /* 0x000fc00000000000 */
[----:B------:R-:W-:-:S00]  /*0290*/  NOP ;  /* 0x0000000000007918 */ /* 0x000fc00000000000 */
[----:B------:R-:W-:-:S00]  /*02a0*/  NOP ;  /* 0x0000000000007918 */ /* 0x000fc00000000000 */
[----:B------:R-:W-:-:S00]  /*02b0*/  NOP ;  /* 0x0000000000007918 */ /* 0x000fc00000000000 */
[----:B------:R-:W-:-:S00]  /*02c0*/  NOP ;  /* 0x0000000000007918 */ /* 0x000fc00000000000 */
[----:B------:R-:W-:-:S00]  /*02d0*/  NOP ;  /* 0x0000000000007918 */ /* 0x000fc00000000000 */
[----:B------:R-:W-:-:S00]  /*02e0*/  NOP ;  /* 0x0000000000007918 */ /* 0x000fc00000000000 */
[----:B------:R-:W-:-:S00]  /*02f0*/  NOP ;  /* 0x0000000000007918 */ /* 0x000fc00000000000 */
.L_x_1:


//--------------------- .nv.constant0.triton_poi_fused_convolution_sigmoid_6 --------------------------
	.section	.nv.constant0.triton_poi_fused_convolution_sigmoid_6,"a",@progbits
	.sectionflags	@""
	.align	4
.nv.constant0.triton_poi_fused_convolution_sigmoid_6:
	.zero		548
